//
// Generated by NVIDIA NVVM Compiler
//
// Compiler Build ID: CL-36424714
// Cuda compilation tools, release 13.0, V13.0.88
// Based on NVVM 20.0.0
//

.version 9.0
.target sm_100
.address_size 64

	// .globl	_Z9countKeysPiiiS_

.visible .entry _Z9countKeysPiiiS_(
	.param .u64 .ptr .align 1 _Z9countKeysPiiiS__param_0,
	.param .u32 _Z9countKeysPiiiS__param_1,
	.param .u32 _Z9countKeysPiiiS__param_2,
	.param .u64 .ptr .align 1 _Z9countKeysPiiiS__param_3
)
{
	.reg .pred 	%p<2>;
	.reg .b32 	%r<8>;
	.reg .b64 	%rd<9>;

	ld.param.u64 	%rd1, [_Z9countKeysPiiiS__param_0];
	ld.param.u32 	%r2, [_Z9countKeysPiiiS__param_1];
	ld.param.u64 	%rd2, [_Z9countKeysPiiiS__param_3];
	mov.u32 	%r3, %ctaid.x;
	mov.u32 	%r4, %ntid.x;
	mov.u32 	%r5, %tid.x;
	mad.lo.s32 	%r1, %r3, %r4, %r5;
	setp.ge.s32 	%p1, %r1, %r2;
	@%p1 bra 	$L__BB0_2;
	cvta.to.global.u64 	%rd3, %rd1;
	cvta.to.global.u64 	%rd4, %rd2;
	mul.wide.s32 	%rd5, %r1, 4;
	add.s64 	%rd6, %rd3, %rd5;
	ld.global.u32 	%r6, [%rd6];
	mul.wide.s32 	%rd7, %r6, 4;
	add.s64 	%rd8, %rd4, %rd7;
	atom.global.add.u32 	%r7, [%rd8], 1;
$L__BB0_2:
	ret;

}
	// .globl	_Z16reconstructArrayPiiiS_
.visible .entry _Z16reconstructArrayPiiiS_(
	.param .u64 .ptr .align 1 _Z16reconstructArrayPiiiS__param_0,
	.param .u32 _Z16reconstructArrayPiiiS__param_1,
	.param .u32 _Z16reconstructArrayPiiiS__param_2,
	.param .u64 .ptr .align 1 _Z16reconstructArrayPiiiS__param_3
)
{
	.reg .pred 	%p<35>;
	.reg .b32 	%r<142>;
	.reg .b64 	%rd<28>;

	ld.param.u64 	%rd12, [_Z16reconstructArrayPiiiS__param_0];
	ld.param.u32 	%r45, [_Z16reconstructArrayPiiiS__param_1];
	ld.param.u32 	%r46, [_Z16reconstructArrayPiiiS__param_2];
	ld.param.u64 	%rd13, [_Z16reconstructArrayPiiiS__param_3];
	cvta.to.global.u64 	%rd1, %rd12;
	cvta.to.global.u64 	%rd2, %rd13;
	mov.u32 	%r47, %ctaid.x;
	mov.u32 	%r48, %ntid.x;
	mov.u32 	%r49, %tid.x;
	mad.lo.s32 	%r1, %r47, %r48, %r49;
	setp.ge.s32 	%p1, %r1, %r46;
	@%p1 bra 	$L__BB1_55;
	setp.lt.s32 	%p2, %r1, 1;
	mov.b32 	%r137, 0;
	@%p2 bra 	$L__BB1_14;
	and.b32  	%r2, %r1, 15;
	setp.lt.u32 	%p3, %r1, 16;
	mov.b32 	%r130, 0;
	mov.u32 	%r137, %r130;
	@%p3 bra 	$L__BB1_5;
	and.b32  	%r130, %r1, 2147483632;
	neg.s32 	%r124, %r130;
	add.s64 	%rd26, %rd2, 32;
	mov.b32 	%r137, 0;
$L__BB1_4:
	.pragma "nounroll";
	ld.global.u32 	%r54, [%rd26+-32];
	add.s32 	%r55, %r54, %r137;
	ld.global.u32 	%r56, [%rd26+-28];
	add.s32 	%r57, %r56, %r55;
	ld.global.u32 	%r58, [%rd26+-24];
	add.s32 	%r59, %r58, %r57;
	ld.global.u32 	%r60, [%rd26+-20];
	add.s32 	%r61, %r60, %r59;
	ld.global.u32 	%r62, [%rd26+-16];
	add.s32 	%r63, %r62, %r61;
	ld.global.u32 	%r64, [%rd26+-12];
	add.s32 	%r65, %r64, %r63;
	ld.global.u32 	%r66, [%rd26+-8];
	add.s32 	%r67, %r66, %r65;
	ld.global.u32 	%r68, [%rd26+-4];
	add.s32 	%r69, %r68, %r67;
	ld.global.u32 	%r70, [%rd26];
	add.s32 	%r71, %r70, %r69;
	ld.global.u32 	%r72, [%rd26+4];
	add.s32 	%r73, %r72, %r71;
	ld.global.u32 	%r74, [%rd26+8];
	add.s32 	%r75, %r74, %r73;
	ld.global.u32 	%r76, [%rd26+12];
	add.s32 	%r77, %r76, %r75;
	ld.global.u32 	%r78, [%rd26+16];
	add.s32 	%r79, %r78, %r77;
	ld.global.u32 	%r80, [%rd26+20];
	add.s32 	%r81, %r80, %r79;
	ld.global.u32 	%r82, [%rd26+24];
	add.s32 	%r83, %r82, %r81;
	ld.global.u32 	%r84, [%rd26+28];
	add.s32 	%r137, %r84, %r83;
	add.s32 	%r124, %r124, 16;
	add.s64 	%rd26, %rd26, 64;
	setp.ne.s32 	%p4, %r124, 0;
	@%p4 bra 	$L__BB1_4;
$L__BB1_5:
	setp.eq.s32 	%p5, %r2, 0;
	@%p5 bra 	$L__BB1_14;
	and.b32  	%r12, %r1, 7;
	setp.lt.u32 	%p6, %r2, 8;
	@%p6 bra 	$L__BB1_8;
	mul.wide.u32 	%rd14, %r130, 4;
	add.s64 	%rd15, %rd2, %rd14;
	ld.global.u32 	%r86, [%rd15];
	add.s32 	%r87, %r86, %r137;
	ld.global.u32 	%r88, [%rd15+4];
	add.s32 	%r89, %r88, %r87;
	ld.global.u32 	%r90, [%rd15+8];
	add.s32 	%r91, %r90, %r89;
	ld.global.u32 	%r92, [%rd15+12];
	add.s32 	%r93, %r92, %r91;
	ld.global.u32 	%r94, [%rd15+16];
	add.s32 	%r95, %r94, %r93;
	ld.global.u32 	%r96, [%rd15+20];
	add.s32 	%r97, %r96, %r95;
	ld.global.u32 	%r98, [%rd15+24];
	add.s32 	%r99, %r98, %r97;
	ld.global.u32 	%r100, [%rd15+28];
	add.s32 	%r137, %r100, %r99;
	add.s32 	%r130, %r130, 8;
$L__BB1_8:
	setp.eq.s32 	%p7, %r12, 0;
	@%p7 bra 	$L__BB1_14;
	and.b32  	%r18, %r1, 3;
	setp.lt.u32 	%p8, %r12, 4;
	@%p8 bra 	$L__BB1_11;
	mul.wide.u32 	%rd16, %r130, 4;
	add.s64 	%rd17, %rd2, %rd16;
	ld.global.u32 	%r102, [%rd17];
	add.s32 	%r103, %r102, %r137;
	ld.global.u32 	%r104, [%rd17+4];
	add.s32 	%r105, %r104, %r103;
	ld.global.u32 	%r106, [%rd17+8];
	add.s32 	%r107, %r106, %r105;
	ld.global.u32 	%r108, [%rd17+12];
	add.s32 	%r137, %r108, %r107;
	add.s32 	%r130, %r130, 4;
$L__BB1_11:
	setp.eq.s32 	%p9, %r18, 0;
	@%p9 bra 	$L__BB1_14;
	mul.wide.u32 	%rd18, %r130, 4;
	add.s64 	%rd27, %rd2, %rd18;
	neg.s32 	%r135, %r18;
$L__BB1_13:
	.pragma "nounroll";
	ld.global.u32 	%r109, [%rd27];
	add.s32 	%r137, %r109, %r137;
	add.s64 	%rd27, %rd27, 4;
	add.s32 	%r135, %r135, 1;
	setp.ne.s32 	%p10, %r135, 0;
	@%p10 bra 	$L__BB1_13;
$L__BB1_14:
	mul.wide.s32 	%rd19, %r1, 4;
	add.s64 	%rd20, %rd2, %rd19;
	ld.global.u32 	%r30, [%rd20];
	setp.lt.s32 	%p11, %r30, 1;
	@%p11 bra 	$L__BB1_55;
	and.b32  	%r31, %r30, 7;
	setp.lt.u32 	%p12, %r30, 8;
	mov.b32 	%r140, 0;
	@%p12 bra 	$L__BB1_34;
	and.b32  	%r140, %r30, 2147483640;
	mov.b32 	%r138, 0;
$L__BB1_17:
	.pragma "nounroll";
	add.s32 	%r34, %r138, %r137;
	setp.ge.s32 	%p13, %r34, %r45;
	mul.wide.s32 	%rd21, %r34, 4;
	add.s64 	%rd9, %rd1, %rd21;
	@%p13 bra 	$L__BB1_19;
	st.global.u32 	[%rd9], %r1;
$L__BB1_19:
	add.s32 	%r112, %r34, 1;
	setp.ge.s32 	%p14, %r112, %r45;
	@%p14 bra 	$L__BB1_21;
	st.global.u32 	[%rd9+4], %r1;
$L__BB1_21:
	add.s32 	%r113, %r34, 2;
	setp.ge.s32 	%p15, %r113, %r45;
	@%p15 bra 	$L__BB1_23;
	st.global.u32 	[%rd9+8], %r1;
$L__BB1_23:
	add.s32 	%r114, %r34, 3;
	setp.ge.s32 	%p16, %r114, %r45;
	@%p16 bra 	$L__BB1_25;
	st.global.u32 	[%rd9+12], %r1;
$L__BB1_25:
	add.s32 	%r115, %r34, 4;
	setp.ge.s32 	%p17, %r115, %r45;
	@%p17 bra 	$L__BB1_27;
	st.global.u32 	[%rd9+16], %r1;
$L__BB1_27:
	add.s32 	%r116, %r34, 5;
	setp.ge.s32 	%p18, %r116, %r45;
	@%p18 bra 	$L__BB1_29;
	st.global.u32 	[%rd9+20], %r1;
$L__BB1_29:
	add.s32 	%r117, %r34, 6;
	setp.ge.s32 	%p19, %r117, %r45;
	@%p19 bra 	$L__BB1_31;
	st.global.u32 	[%rd9+24], %r1;
$L__BB1_31:
	add.s32 	%r118, %r34, 7;
	setp.ge.s32 	%p20, %r118, %r45;
	@%p20 bra 	$L__BB1_33;
	st.global.u32 	[%rd9+28], %r1;
$L__BB1_33:
	add.s32 	%r138, %r138, 8;
	setp.ne.s32 	%p21, %r138, %r140;
	@%p21 bra 	$L__BB1_17;
$L__BB1_34:
	setp.eq.s32 	%p22, %r31, 0;
	@%p22 bra 	$L__BB1_55;
	and.b32  	%r37, %r30, 3;
	setp.lt.u32 	%p23, %r31, 4;
	@%p23 bra 	$L__BB1_45;
	add.s32 	%r38, %r140, %r137;
	setp.ge.s32 	%p24, %r38, %r45;
	mul.wide.s32 	%rd22, %r38, 4;
	add.s64 	%rd10, %rd1, %rd22;
	@%p24 bra 	$L__BB1_38;
	st.global.u32 	[%rd10], %r1;
$L__BB1_38:
	add.s32 	%r119, %r38, 1;
	setp.ge.s32 	%p25, %r119, %r45;
	@%p25 bra 	$L__BB1_40;
	st.global.u32 	[%rd10+4], %r1;
$L__BB1_40:
	add.s32 	%r120, %r38, 2;
	setp.ge.s32 	%p26, %r120, %r45;
	@%p26 bra 	$L__BB1_42;
	st.global.u32 	[%rd10+8], %r1;
$L__BB1_42:
	add.s32 	%r121, %r38, 3;
	setp.ge.s32 	%p27, %r121, %r45;
	@%p27 bra 	$L__BB1_44;
	st.global.u32 	[%rd10+12], %r1;
$L__BB1_44:
	add.s32 	%r140, %r140, 4;
$L__BB1_45:
	setp.eq.s32 	%p28, %r37, 0;
	@%p28 bra 	$L__BB1_55;
	setp.eq.s32 	%p29, %r37, 1;
	@%p29 bra 	$L__BB1_52;
	add.s32 	%r41, %r140, %r137;
	setp.ge.s32 	%p30, %r41, %r45;
	mul.wide.s32 	%rd23, %r41, 4;
	add.s64 	%rd11, %rd1, %rd23;
	@%p30 bra 	$L__BB1_49;
	st.global.u32 	[%rd11], %r1;
$L__BB1_49:
	add.s32 	%r122, %r41, 1;
	setp.ge.s32 	%p31, %r122, %r45;
	@%p31 bra 	$L__BB1_51;
	st.global.u32 	[%rd11+4], %r1;
$L__BB1_51:
	add.s32 	%r140, %r140, 2;
$L__BB1_52:
	and.b32  	%r123, %r30, 1;
	setp.eq.b32 	%p32, %r123, 1;
	not.pred 	%p33, %p32;
	@%p33 bra 	$L__BB1_55;
	add.s32 	%r44, %r140, %r137;
	setp.ge.s32 	%p34, %r44, %r45;
	@%p34 bra 	$L__BB1_55;
	mul.wide.s32 	%rd24, %r44, 4;
	add.s64 	%rd25, %rd1, %rd24;
	st.global.u32 	[%rd25], %r1;
$L__BB1_55:
	ret;

}


// ===== COMPILED SASS (sm_100) =====

	.target	sm_100

	.elftype	@"ET_EXEC"


//--------------------- .note.nv.tkinfo           --------------------------
	.section	.note.nv.tkinfo,"",@"SHT_NOTE"
	.sectionflags	@"SHF_NOTE_NV_TKINFO"
	.tkinfo
        /*0018*/ 	.word	0x00000002
        /*0030*/ 	.string	""
        /*0030*/ 	.string	"ptxas"
        /*0030*/ 	.string	"Cuda compilation tools, release 13.0, V13.0.88"
        /*0030*/ 	.string	"Build cuda_13.0.r13.0/compiler.36424714_0"
        /*0030*/ 	.string	"-arch sm_100 -m 64 "



//--------------------- .note.nv.cuinfo           --------------------------
	.section	.note.nv.cuinfo,"",@"SHT_NOTE"
	.sectionflags	@"SHF_NOTE_NV_CUINFO"
        /*0018*/ 	.short	0x0002
        /*001a*/ 	.short	0x0064
        /*001c*/ 	.short	0x0082
	.zero		2


//--------------------- .nv.info                  --------------------------
	.section	.nv.info,"",@"SHT_CUDA_INFO"
	.align	4


	//----- nvinfo : EIATTR_REGCOUNT
	.align		4
        /*0000*/ 	.byte	0x04, 0x2f
        /*0002*/ 	.short	(.L_1 - .L_0)
	.align		4
.L_0:
        /*0004*/ 	.word	index@(_Z9countKeysPiiiS_)
        /*0008*/ 	.word	0x0000000a


	//----- nvinfo : EIATTR_FRAME_SIZE
	.align		4
.L_1:
        /*000c*/ 	.byte	0x04, 0x11
        /*000e*/ 	.short	(.L_3 - .L_2)
	.align		4
.L_2:
        /*0010*/ 	.word	index@(_Z9countKeysPiiiS_)
        /*0014*/ 	.word	0x00000000


	//----- nvinfo : EIATTR_REGCOUNT
	.align		4
.L_3:
        /*0018*/ 	.byte	0x04, 0x2f
        /*001a*/ 	.short	(.L_5 - .L_4)
	.align		4
.L_4:
        /*001c*/ 	.word	index@(_Z16reconstructArrayPiiiS_)
        /*0020*/ 	.word	0x0000001a


	//----- nvinfo : EIATTR_FRAME_SIZE
	.align		4
.L_5:
        /*0024*/ 	.byte	0x04, 0x11
        /*0026*/ 	.short	(.L_7 - .L_6)
	.align		4
.L_6:
        /*0028*/ 	.word	index@(_Z16reconstructArrayPiiiS_)
        /*002c*/ 	.word	0x00000000


	//----- nvinfo : EIATTR_MIN_STACK_SIZE
	.align		4
.L_7:
        /*0030*/ 	.byte	0x04, 0x12
        /*0032*/ 	.short	(.L_9 - .L_8)
	.align		4
.L_8:
        /*0034*/ 	.word	index@(_Z16reconstructArrayPiiiS_)
        /*0038*/ 	.word	0x00000000


	//----- nvinfo : EIATTR_MIN_STACK_SIZE
	.align		4
.L_9:
        /*003c*/ 	.byte	0x04, 0x12
        /*003e*/ 	.short	(.L_11 - .L_10)
	.align		4
.L_10:
        /*0040*/ 	.word	index@(_Z9countKeysPiiiS_)
        /*0044*/ 	.word	0x00000000
.L_11:


//--------------------- .nv.compat                --------------------------
	.section	.nv.compat,"",@"SHT_CUDA_COMPAT_INFO"
	.align	4
        /*0000*/ 	.byte	0x02, 0x09, 0x00, 0x00, 0x02, 0x02, 0x01, 0x00, 0x02, 0x05, 0x05, 0x00, 0x03, 0x07, 0x01, 0x01
        /*0010*/ 	.byte	0x02, 0x03, 0x00, 0x00, 0x02, 0x06, 0x01, 0x00, 0x04, 0x0b, 0x08, 0x00, 0x09, 0x00, 0x00, 0x00
        /*0020*/ 	.byte	0x00, 0x00, 0x00, 0x00


//--------------------- .nv.info._Z16reconstructArrayPiiiS_ --------------------------
	.section	.nv.info._Z16reconstructArrayPiiiS_,"",@"SHT_CUDA_INFO"
	.sectionflags	@""
	.align	4


	//----- nvinfo : EIATTR_CUDA_API_VERSION
	.align		4
        /*0000*/ 	.byte	0x04, 0x37
        /*0002*/ 	.short	(.L_13 - .L_12)
.L_12:
        /*0004*/ 	.word	0x00000082


	//----- nvinfo : EIATTR_KPARAM_INFO
	.align		4
.L_13:
        /*0008*/ 	.byte	0x04, 0x17
        /*000a*/ 	.short	(.L_15 - .L_14)
.L_14:
        /*000c*/ 	.word	0x00000000
        /*0010*/ 	.short	0x0003
        /*0012*/ 	.short	0x0010
        /*0014*/ 	.byte	0x00, 0xf5, 0x21, 0x00


	//----- nvinfo : EIATTR_KPARAM_INFO
	.align		4
.L_15:
        /*0018*/ 	.byte	0x04, 0x17
        /*001a*/ 	.short	(.L_17 - .L_16)
.L_16:
        /*001c*/ 	.word	0x00000000
        /*0020*/ 	.short	0x0002
        /*0022*/ 	.short	0x000c
        /*0024*/ 	.byte	0x00, 0xf0, 0x11, 0x00


	//----- nvinfo : EIATTR_KPARAM_INFO
	.align		4
.L_17:
        /*0028*/ 	.byte	0x04, 0x17
        /*002a*/ 	.short	(.L_19 - .L_18)
.L_18:
        /*002c*/ 	.word	0x00000000
        /*0030*/ 	.short	0x0001
        /*0032*/ 	.short	0x0008
        /*0034*/ 	.byte	0x00, 0xf0, 0x11, 0x00


	//----- nvinfo : EIATTR_KPARAM_INFO
	.align		4
.L_19:
        /*0038*/ 	.byte	0x04, 0x17
        /*003a*/ 	.short	(.L_21 - .L_20)
.L_20:
        /*003c*/ 	.word	0x00000000
        /*0040*/ 	.short	0x0000
        /*0042*/ 	.short	0x0000
        /*0044*/ 	.byte	0x00, 0xf5, 0x21, 0x00


	//----- nvinfo : EIATTR_SPARSE_MMA_MASK
	.align		4
.L_21:
        /*0048*/ 	.byte	0x03, 0x50
        /*004a*/ 	.short	0x0000


	//----- nvinfo : EIATTR_MAXREG_COUNT
	.align		4
        /*004c*/ 	.byte	0x03, 0x1b
        /*004e*/ 	.short	0x00ff


	//----- nvinfo : EIATTR_MERCURY_ISA_VERSION
	.align		4
        /*0050*/ 	.byte	0x03, 0x5f
        /*0052*/ 	.short	0x0101


	//----- nvinfo : EIATTR_VRC_CTA_INIT_COUNT
	.align		4
        /*0054*/ 	.byte	0x02, 0x4a
	.zero		1
	.zero		1


	//----- nvinfo : EIATTR_EXIT_INSTR_OFFSETS
	.align		4
        /*0058*/ 	.byte	0x04, 0x1c
        /*005a*/ 	.short	(.L_23 - .L_22)


	//   ....[0]....
.L_22:
        /*005c*/ 	.word	0x00000070


	//   ....[1]....
        /*0060*/ 	.word	0x00000700


	//   ....[2]....
        /*0064*/ 	.word	0x00000980


	//   ....[3]....
        /*0068*/ 	.word	0x00000af0


	//   ....[4]....
        /*006c*/ 	.word	0x00000c00


	//   ....[5]....
        /*0070*/ 	.word	0x00000c40


	//   ....[6]....
        /*0074*/ 	.word	0x00000c80


	//----- nvinfo : EIATTR_CRS_STACK_SIZE
	.align		4
.L_23:
        /*0078*/ 	.byte	0x04, 0x1e
        /*007a*/ 	.short	(.L_25 - .L_24)
.L_24:
        /*007c*/ 	.word	0x00000000


	//----- nvinfo : EIATTR_CBANK_PARAM_SIZE
	.align		4
.L_25:
        /*0080*/ 	.byte	0x03, 0x19
        /*0082*/ 	.short	0x0018


	//----- nvinfo : EIATTR_PARAM_CBANK
	.align		4
        /*0084*/ 	.byte	0x04, 0x0a
        /*0086*/ 	.short	(.L_27 - .L_26)
	.align		4
.L_26:
        /*0088*/ 	.word	index@(.nv.constant0._Z16reconstructArrayPiiiS_)
        /*008c*/ 	.short	0x0380
        /*008e*/ 	.short	0x0018


	//----- nvinfo : EIATTR_SW_WAR
	.align		4
.L_27:
        /*0090*/ 	.byte	0x04, 0x36
        /*0092*/ 	.short	(.L_29 - .L_28)
.L_28:
        /*0094*/ 	.word	0x00000008
.L_29:


//--------------------- .nv.info._Z9countKeysPiiiS_ --------------------------
	.section	.nv.info._Z9countKeysPiiiS_,"",@"SHT_CUDA_INFO"
	.sectionflags	@""
	.align	4


	//----- nvinfo : EIATTR_CUDA_API_VERSION
	.align		4
        /*0000*/ 	.byte	0x04, 0x37
        /*0002*/ 	.short	(.L_31 - .L_30)
.L_30:
        /*0004*/ 	.word	0x00000082


	//----- nvinfo : EIATTR_KPARAM_INFO
	.align		4
.L_31:
        /*0008*/ 	.byte	0x04, 0x17
        /*000a*/ 	.short	(.L_33 - .L_32)
.L_32:
        /*000c*/ 	.word	0x00000000
        /*0010*/ 	.short	0x0003
        /*0012*/ 	.short	0x0010
        /*0014*/ 	.byte	0x00, 0xf5, 0x21, 0x00


	//----- nvinfo : EIATTR_KPARAM_INFO
	.align		4
.L_33:
        /*0018*/ 	.byte	0x04, 0x17
        /*001a*/ 	.short	(.L_35 - .L_34)
.L_34:
        /*001c*/ 	.word	0x00000000
        /*0020*/ 	.short	0x0002
        /*0022*/ 	.short	0x000c
        /*0024*/ 	.byte	0x00, 0xf0, 0x11, 0x00


	//----- nvinfo : EIATTR_KPARAM_INFO
	.align		4
.L_35:
        /*0028*/ 	.byte	0x04, 0x17
        /*002a*/ 	.short	(.L_37 - .L_36)
.L_36:
        /*002c*/ 	.word	0x00000000
        /*0030*/ 	.short	0x0001
        /*0032*/ 	.short	0x0008
        /*0034*/ 	.byte	0x00, 0xf0, 0x11, 0x00


	//----- nvinfo : EIATTR_KPARAM_INFO
	.align		4
.L_37:
        /*0038*/ 	.byte	0x04, 0x17
        /*003a*/ 	.short	(.L_39 - .L_38)
.L_38:
        /*003c*/ 	.word	0x00000000
        /*0040*/ 	.short	0x0000
        /*0042*/ 	.short	0x0000
        /*0044*/ 	.byte	0x00, 0xf5, 0x21, 0x00


	//----- nvinfo : EIATTR_SPARSE_MMA_MASK
	.align		4
.L_39:
        /*0048*/ 	.byte	0x03, 0x50
        /*004a*/ 	.short	0x0000


	//----- nvinfo : EIATTR_MAXREG_COUNT
	.align		4
        /*004c*/ 	.byte	0x03, 0x1b
        /*004e*/ 	.short	0x00ff


	//----- nvinfo : EIATTR_MERCURY_ISA_VERSION
	.align		4
        /*0050*/ 	.byte	0x03, 0x5f
        /*0052*/ 	.short	0x0101


	//----- nvinfo : EIATTR_VRC_CTA_INIT_COUNT
	.align		4
        /*0054*/ 	.byte	0x02, 0x4a
	.zero		1
	.zero		1


	//----- nvinfo : EIATTR_EXIT_INSTR_OFFSETS
	.align		4
        /*0058*/ 	.byte	0x04, 0x1c
        /*005a*/ 	.short	(.L_41 - .L_40)


	//   ....[0]....
.L_40:
        /*005c*/ 	.word	0x00000070


	//   ....[1]....
        /*0060*/ 	.word	0x00000100


	//----- nvinfo : EIATTR_CBANK_PARAM_SIZE
	.align		4
.L_41:
        /*0064*/ 	.byte	0x03, 0x19
        /*0066*/ 	.short	0x0018


	//----- nvinfo : EIATTR_PARAM_CBANK
	.align		4
        /*0068*/ 	.byte	0x04, 0x0a
        /*006a*/ 	.short	(.L_43 - .L_42)
	.align		4
.L_42:
        /*006c*/ 	.word	index@(.nv.constant0._Z9countKeysPiiiS_)
        /*0070*/ 	.short	0x0380
        /*0072*/ 	.short	0x0018


	//----- nvinfo : EIATTR_SW_WAR
	.align		4
.L_43:
        /*0074*/ 	.byte	0x04, 0x36
        /*0076*/ 	.short	(.L_45 - .L_44)
.L_44:
        /*0078*/ 	.word	0x00000008
.L_45:


//--------------------- .nv.callgraph             --------------------------
	.section	.nv.callgraph,"",@"SHT_CUDA_CALLGRAPH"
	.align	4
	.sectionentsize	8
	.align		4
        /*0000*/ 	.word	0x00000000
	.align		4
        /*0004*/ 	.word	0xffffffff
	.align		4
        /*0008*/ 	.word	0x00000000
	.align		4
        /*000c*/ 	.word	0xfffffffe
	.align		4
        /*0010*/ 	.word	0x00000000
	.align		4
        /*0014*/ 	.word	0xfffffffd
	.align		4
        /*0018*/ 	.word	0x00000000
	.align		4
        /*001c*/ 	.word	0xfffffffc


//--------------------- .text._Z16reconstructArrayPiiiS_ --------------------------
	.section	.text._Z16reconstructArrayPiiiS_,"ax",@progbits
	.align	128
        .global         _Z16reconstructArrayPiiiS_
        .type           _Z16reconstructArrayPiiiS_,@function
        .size           _Z16reconstructArrayPiiiS_,(.L_x_19 - _Z16reconstructArrayPiiiS_)
        .other          _Z16reconstructArrayPiiiS_,@"STO_CUDA_ENTRY STV_DEFAULT"
_Z16reconstructArrayPiiiS_:
.text._Z16reconstructArrayPiiiS_:
[----:B------:R-:W-:Y:S01]  /*0000*/  LDC R1, c[0x0][0x37c] ;  /* 0x0000df00ff017b82 */ /* 0x000fe20000000800 */
[----:B------:R-:W0:Y:S07]  /*0010*/  S2R R3, SR_TID.X ;  /* 0x0000000000037919 */ /* 0x000e2e0000002100 */
[----:B------:R-:W0:Y:S01]  /*0020*/  S2UR UR4, SR_CTAID.X ;  /* 0x00000000000479c3 */ /* 0x000e220000002500 */
[----:B------:R-:W1:Y:S07]  /*0030*/  LDCU UR5, c[0x0][0x38c] ;  /* 0x00007180ff0577ac */ /* 0x000e6e0008000800 */
[----:B------:R-:W0:Y:S02]  /*0040*/  LDC R0, c[0x0][0x360] ;  /* 0x0000d800ff007b82 */ /* 0x000e240000000800 */
[----:B0-----:R-:W-:-:S05]  /*0050*/  IMAD R0, R0, UR4, R3 ;  /* 0x0000000400007c24 */ /* 0x001fca000f8e0203 */
[----:B-1----:R-:W-:-:S13]  /*0060*/  ISETP.GE.AND P0, PT, R0, UR5, PT ;  /* 0x0000000500007c0c */ /* 0x002fda000bf06270 */
[----:B------:R-:W-:Y:S05]  /*0070*/  @P0 EXIT ;  /* 0x000000000000094d */ /* 0x000fea0003800000 */
[----:B------:R-:W-:Y:S01]  /*0080*/  ISETP.GE.AND P0, PT, R0, 0x1, PT ;  /* 0x000000010000780c */ /* 0x000fe20003f06270 */
[----:B------:R-:W0:Y:S01]  /*0090*/  LDCU.64 UR6, c[0x0][0x358] ;  /* 0x00006b00ff0677ac */ /* 0x000e220008000a00 */
[----:B------:R-:W-:Y:S01]  /*00a0*/  BSSY.RECONVERGENT B0, `(.L_x_0) ;  /* 0x0000061000007945 */ /* 0x000fe20003800200 */
[----:B------:R-:W-:-:S10]  /*00b0*/  IMAD.MOV.U32 R2, RZ, RZ, RZ ;  /* 0x000000ffff027224 */ /* 0x000fd400078e00ff */
[----:B------:R-:W-:Y:S05]  /*00c0*/  @!P0 BRA `(.L_x_1) ;  /* 0x0000000400788947 */ /* 0x000fea0003800000 */
[C---:B------:R-:W-:Y:S01]  /*00d0*/  ISETP.GE.U32.AND P0, PT, R0.reuse, 0x10, PT ;  /* 0x000000100000780c */ /* 0x040fe20003f06070 */
[----:B------:R-:W-:Y:S01]  /*00e0*/  BSSY.RECONVERGENT B1, `(.L_x_2) ;  /* 0x000002b000017945 */ /* 0x000fe20003800200 */
[----:B------:R-:W-:Y:S02]  /*00f0*/  LOP3.LUT R23, R0, 0xf, RZ, 0xc0, !PT ;  /* 0x0000000f00177812 */ /* 0x000fe400078ec0ff */
[----:B------:R-:W-:Y:S02]  /*0100*/  CS2R R2, SRZ ;  /* 0x0000000000027805 */ /* 0x000fe4000001ff00 */
[----:B------:R-:W-:-:S07]  /*0110*/  ISETP.NE.AND P1, PT, R23, RZ, PT ;  /* 0x000000ff1700720c */ /* 0x000fce0003f25270 */
[----:B------:R-:W-:Y:S06]  /*0120*/  @!P0 BRA `(.L_x_3) ;  /* 0x0000000000988947 */ /* 0x000fec0003800000 */
[----:B------:R-:W1:Y:S01]  /*0130*/  LDCU.64 UR4, c[0x0][0x390] ;  /* 0x00007200ff0477ac */ /* 0x000e620008000a00 */
[----:B------:R-:W-:Y:S01]  /*0140*/  LOP3.LUT R3, R0, 0x7ffffff0, RZ, 0xc0, !PT ;  /* 0x7ffffff000037812 */ /* 0x000fe200078ec0ff */
[----:B------:R-:W-:-:S04]  /*0150*/  IMAD.MOV.U32 R2, RZ, RZ, RZ ;  /* 0x000000ffff027224 */ /* 0x000fc800078e00ff */
[----:B------:R-:W-:Y:S01]  /*0160*/  IMAD.MOV R6, RZ, RZ, -R3 ;  /* 0x000000ffff067224 */ /* 0x000fe200078e0a03 */
[----:B-1----:R-:W-:-:S04]  /*0170*/  UIADD3 UR4, UP0, UPT, UR4, 0x20, URZ ;  /* 0x0000002004047890 */ /* 0x002fc8000ff1e0ff */
[----:B------:R-:W-:Y:S02]  /*0180*/  UIADD3.X UR5, UPT, UPT, URZ, UR5, URZ, UP0, !UPT ;  /* 0x00000005ff057290 */ /* 0x000fe400087fe4ff */
[----:B------:R-:W-:-:S04]  /*0190*/  IMAD.U32 R12, RZ, RZ, UR4 ;  /* 0x00000004ff0c7e24 */ /* 0x000fc8000f8e00ff */
[----:B------:R-:W-:-:S07]  /*01a0*/  IMAD.U32 R5, RZ, RZ, UR5 ;  /* 0x00000005ff057e24 */ /* 0x000fce000f8e00ff */
.L_x_4:
[----:B------:R-:W-:-:S05]  /*01b0*/  IMAD.MOV.U32 R4, RZ, RZ, R12 ;  /* 0x000000ffff047224 */ /* 0x000fca00078e000c */
[----:B0-----:R-:W2:Y:S04]  /*01c0*/  LDG.E R11, desc[UR6][R4.64+-0x20] ;  /* 0xffffe006040b7981 */ /* 0x001ea8000c1e1900 */
[----:B------:R-:W2:Y:S04]  /*01d0*/  LDG.E R12, desc[UR6][R4.64+-0x1c] ;  /* 0xffffe406040c7981 */ /* 0x000ea8000c1e1900 */
[----:B------:R-:W3:Y:S04]  /*01e0*/  LDG.E R14, desc[UR6][R4.64+-0x18] ;  /* 0xffffe806040e7981 */ /* 0x000ee8000c1e1900 */
[----:B------:R-:W3:Y:S04]  /*01f0*/  LDG.E R13, desc[UR6][R4.64+-0x14] ;  /* 0xffffec06040d7981 */ /* 0x000ee8000c1e1900 */
[----:B------:R-:W4:Y:S04]  /*0200*/  LDG.E R16, desc[UR6][R4.64+-0x10] ;  /* 0xfffff00604107981 */ /* 0x000f28000c1e1900 */
[----:B------:R-:W4:Y:S04]  /*0210*/  LDG.E R15, desc[UR6][R4.64+-0xc] ;  /* 0xfffff406040f7981 */ /* 0x000f28000c1e1900 */
[----:B------:R-:W5:Y:S04]  /*0220*/  LDG.E R18, desc[UR6][R4.64+-0x8] ;  /* 0xfffff80604127981 */ /* 0x000f68000c1e1900 */
        /* <DEDUP_REMOVED lines=8> */
[----:B------:R0:W5:Y:S01]  /*02b0*/  LDG.E R7, desc[UR6][R4.64+0x1c] ;  /* 0x00001c0604077981 */ /* 0x000162000c1e1900 */
[----:B------:R-:W-:-:S05]  /*02c0*/  VIADD R6, R6, 0x10 ;  /* 0x0000001006067836 */ /* 0x000fca0000000000 */
[----:B------:R-:W-:Y:S02]  /*02d0*/  ISETP.NE.AND P0, PT, R6, RZ, PT ;  /* 0x000000ff0600720c */ /* 0x000fe40003f05270 */
[----:B--2---:R-:W-:Y:S02]  /*02e0*/  IADD3 R11, PT, PT, R12, R11, R2 ;  /* 0x0000000b0c0b7210 */ /* 0x004fe40007ffe002 */
[----:B------:R-:W-:-:S05]  /*02f0*/  IADD3 R12, P2, PT, R4, 0x40, RZ ;  /* 0x00000040040c7810 */ /* 0x000fca0007f5e0ff */
[----:B0-----:R-:W-:Y:S01]  /*0300*/  IMAD.X R5, RZ, RZ, R5, P2 ;  /* 0x000000ffff057224 */ /* 0x001fe200010e0605 */
[----:B---3--:R-:W-:-:S04]  /*0310*/  IADD3 R11, PT, PT, R13, R14, R11 ;  /* 0x0000000e0d0b7210 */ /* 0x008fc80007ffe00b */
[----:B----4-:R-:W-:-:S04]  /*0320*/  IADD3 R11, PT, PT, R15, R16, R11 ;  /* 0x000000100f0b7210 */ /* 0x010fc80007ffe00b */
[----:B-----5:R-:W-:-:S04]  /*0330*/  IADD3 R11, PT, PT, R17, R18, R11 ;  /* 0x00000012110b7210 */ /* 0x020fc80007ffe00b */
[----:B------:R-:W-:-:S04]  /*0340*/  IADD3 R11, PT, PT, R19, R20, R11 ;  /* 0x00000014130b7210 */ /* 0x000fc80007ffe00b */
[----:B------:R-:W-:-:S04]  /*0350*/  IADD3 R11, PT, PT, R21, R22, R11 ;  /* 0x00000016150b7210 */ /* 0x000fc80007ffe00b */
[----:B------:R-:W-:-:S04]  /*0360*/  IADD3 R9, PT, PT, R10, R9, R11 ;  /* 0x000000090a097210 */ /* 0x000fc80007ffe00b */
[----:B------:R-:W-:Y:S01]  /*0370*/  IADD3 R2, PT, PT, R7, R8, R9 ;  /* 0x0000000807027210 */ /* 0x000fe20007ffe009 */
[----:B------:R-:W-:Y:S06]  /*0380*/  @P0 BRA `(.L_x_4) ;  /* 0xfffffffc00880947 */ /* 0x000fec000383ffff */
.L_x_3:
[----:B0-----:R-:W-:Y:S05]  /*0390*/  BSYNC.RECONVERGENT B1 ;  /* 0x0000000000017941 */ /* 0x001fea0003800200 */
.L_x_2:
[----:B------:R-:W-:Y:S05]  /*03a0*/  @!P1 BRA `(.L_x_1) ;  /* 0x0000000000c09947 */ /* 0x000fea0003800000 */
[----:B------:R-:W-:Y:S01]  /*03b0*/  ISETP.GE.U32.AND P0, PT, R23, 0x8, PT ;  /* 0x000000081700780c */ /* 0x000fe20003f06070 */
[----:B------:R-:W-:Y:S01]  /*03c0*/  BSSY.RECONVERGENT B1, `(.L_x_5) ;  /* 0x0000013000017945 */ /* 0x000fe20003800200 */
[----:B------:R-:W-:-:S04]  /*03d0*/  LOP3.LUT R14, R0, 0x7, RZ, 0xc0, !PT ;  /* 0x00000007000e7812 */ /* 0x000fc800078ec0ff */
[----:B------:R-:W-:-:S07]  /*03e0*/  ISETP.NE.AND P1, PT, R14, RZ, PT ;  /* 0x000000ff0e00720c */ /* 0x000fce0003f25270 */
[----:B------:R-:W-:Y:S06]  /*03f0*/  @!P0 BRA `(.L_x_6) ;  /* 0x00000000003c8947 */ /* 0x000fec0003800000 */
[----:B------:R-:W0:Y:S02]  /*0400*/  LDC.64 R4, c[0x0][0x390] ;  /* 0x0000e400ff047b82 */ /* 0x000e240000000a00 */
[----:B0-----:R-:W-:-:S05]  /*0410*/  IMAD.WIDE.U32 R4, R3, 0x4, R4 ;  /* 0x0000000403047825 */ /* 0x001fca00078e0004 */
[----:B------:R-:W2:Y:S04]  /*0420*/  LDG.E R7, desc[UR6][R4.64] ;  /* 0x0000000604077981 */ /* 0x000ea8000c1e1900 */
[----:B------:R-:W2:Y:S04]  /*0430*/  LDG.E R6, desc[UR6][R4.64+0x4] ;  /* 0x0000040604067981 */ /* 0x000ea8000c1e1900 */
[----:B------:R-:W3:Y:S04]  /*0440*/  LDG.E R9, desc[UR6][R4.64+0x8] ;  /* 0x0000080604097981 */ /* 0x000ee8000c1e1900 */
[----:B------:R-:W3:Y:S04]  /*0450*/  LDG.E R8, desc[UR6][R4.64+0xc] ;  /* 0x00000c0604087981 */ /* 0x000ee8000c1e1900 */
[----:B------:R-:W4:Y:S04]  /*0460*/  LDG.E R11, desc[UR6][R4.64+0x10] ;  /* 0x00001006040b7981 */ /* 0x000f28000c1e1900 */
[----:B------:R-:W4:Y:S04]  /*0470*/  LDG.E R10, desc[UR6][R4.64+0x14] ;  /* 0x00001406040a7981 */ /* 0x000f28000c1e1900 */
[----:B------:R-:W5:Y:S04]  /*0480*/  LDG.E R13, desc[UR6][R4.64+0x18] ;  /* 0x00001806040d7981 */ /* 0x000f68000c1e1900 */
[----:B------:R-:W5:Y:S01]  /*0490*/  LDG.E R12, desc[UR6][R4.64+0x1c] ;  /* 0x00001c06040c7981 */ /* 0x000f62000c1e1900 */
[----:B------:R-:W-:Y:S01]  /*04a0*/  VIADD R3, R3, 0x8 ;  /* 0x0000000803037836 */ /* 0x000fe20000000000 */
[----:B--2---:R-:W-:-:S04]  /*04b0*/  IADD3 R6, PT, PT, R6, R7, R2 ;  /* 0x0000000706067210 */ /* 0x004fc80007ffe002 */
[----:B---3--:R-:W-:-:S04]  /*04c0*/  IADD3 R6, PT, PT, R8, R9, R6 ;  /* 0x0000000908067210 */ /* 0x008fc80007ffe006 */
[----:B----4-:R-:W-:-:S04]  /*04d0*/  IADD3 R6, PT, PT, R10, R11, R6 ;  /* 0x0000000b0a067210 */ /* 0x010fc80007ffe006 */
[----:B-----5:R-:W-:-:S07]  /*04e0*/  IADD3 R2, PT, PT, R12, R13, R6 ;  /* 0x0000000d0c027210 */ /* 0x020fce0007ffe006 */
.L_x_6:
[----:B------:R-:W-:Y:S05]  /*04f0*/  BSYNC.RECONVERGENT B1 ;  /* 0x0000000000017941 */ /* 0x000fea0003800200 */
.L_x_5:
        /* <DEDUP_REMOVED lines=11> */
[----:B------:R-:W3:Y:S01]  /*05b0*/  LDG.E R10, desc[UR6][R4.64+0xc] ;  /* 0x00000c06040a7981 */ /* 0x000ee2000c1e1900 */
[----:B------:R-:W-:Y:S01]  /*05c0*/  VIADD R3, R3, 0x4 ;  /* 0x0000000403037836 */ /* 0x000fe20000000000 */
[----:B--2---:R-:W-:-:S04]  /*05d0*/  IADD3 R2, PT, PT, R8, R7, R2 ;  /* 0x0000000708027210 */ /* 0x004fc80007ffe002 */
[----:B---3--:R-:W-:-:S07]  /*05e0*/  IADD3 R2, PT, PT, R10, R9, R2 ;  /* 0x000000090a027210 */ /* 0x008fce0007ffe002 */
.L_x_8:
[----:B------:R-:W-:Y:S05]  /*05f0*/  BSYNC.RECONVERGENT B1 ;  /* 0x0000000000017941 */ /* 0x000fea0003800200 */
.L_x_7:
[----:B------:R-:W-:Y:S05]  /*0600*/  @!P1 BRA `(.L_x_1) ;  /* 0x0000000000289947 */ /* 0x000fea0003800000 */
[----:B------:R-:W0:Y:S01]  /*0610*/  LDC.64 R4, c[0x0][0x390] ;  /* 0x0000e400ff047b82 */ /* 0x000e220000000a00 */
[----:B------:R-:W-:Y:S02]  /*0620*/  IMAD.MOV R6, RZ, RZ, -R6 ;  /* 0x000000ffff067224 */ /* 0x000fe400078e0a06 */
[----:B0-----:R-:W-:-:S07]  /*0630*/  IMAD.WIDE.U32 R4, R3, 0x4, R4 ;  /* 0x0000000403047825 */ /* 0x001fce00078e0004 */
.L_x_9:
[----:B------:R0:W2:Y:S01]  /*0640*/  LDG.E R3, desc[UR6][R4.64] ;  /* 0x0000000604037981 */ /* 0x0000a2000c1e1900 */
[----:B------:R-:W-:-:S05]  /*0650*/  VIADD R6, R6, 0x1 ;  /* 0x0000000106067836 */ /* 0x000fca0000000000 */
[----:B------:R-:W-:Y:S02]  /*0660*/  ISETP.NE.AND P0, PT, R6, RZ, PT ;  /* 0x000000ff0600720c */ /* 0x000fe40003f05270 */
[----:B0-----:R-:W-:-:S05]  /*0670*/  IADD3 R4, P1, PT, R4, 0x4, RZ ;  /* 0x0000000404047810 */ /* 0x001fca0007f3e0ff */
[----:B------:R-:W-:Y:S02]  /*0680*/  IMAD.X R5, RZ, RZ, R5, P1 ;  /* 0x000000ffff057224 */ /* 0x000fe400008e0605 */
[----:B--2---:R-:W-:-:S04]  /*0690*/  IMAD.IADD R2, R3, 0x1, R2 ;  /* 0x0000000103027824 */ /* 0x004fc800078e0202 */
[----:B------:R-:W-:Y:S05]  /*06a0*/  @P0 BRA `(.L_x_9) ;  /* 0xfffffffc00e40947 */ /* 0x000fea000383ffff */
.L_x_1:
[----:B0-----:R-:W-:Y:S05]  /*06b0*/  BSYNC.RECONVERGENT B0 ;  /* 0x0000000000007941 */ /* 0x001fea0003800200 */
.L_x_0:
[----:B------:R-:W0:Y:S02]  /*06c0*/  LDC.64 R4, c[0x0][0x390] ;  /* 0x0000e400ff047b82 */ /* 0x000e240000000a00 */
[----:B0-----:R-:W-:-:S05]  /*06d0*/  IMAD.WIDE R4, R0, 0x4, R4 ;  /* 0x0000000400047825 */ /* 0x001fca00078e0204 */
[----:B------:R-:W2:Y:S02]  /*06e0*/  LDG.E R8, desc[UR6][R4.64] ;  /* 0x0000000604087981 */ /* 0x000ea4000c1e1900 */
[----:B--2---:R-:W-:-:S13]  /*06f0*/  ISETP.GE.AND P0, PT, R8, 0x1, PT ;  /* 0x000000010800780c */ /* 0x004fda0003f06270 */
[----:B------:R-:W-:Y:S05]  /*0700*/  @!P0 EXIT ;  /* 0x000000000000894d */ /* 0x000fea0003800000 */
[C---:B------:R-:W-:Y:S01]  /*0710*/  ISETP.GE.U32.AND P1, PT, R8.reuse, 0x8, PT ;  /* 0x000000080800780c */ /* 0x040fe20003f26070 */
[----:B------:R-:W0:Y:S01]  /*0720*/  LDCU UR4, c[0x0][0x388] ;  /* 0x00007100ff0477ac */ /* 0x000e220008000800 */
[----:B------:R-:W-:Y:S01]  /*0730*/  LOP3.LUT R12, R8, 0x7, RZ, 0xc0, !PT ;  /* 0x00000007080c7812 */ /* 0x000fe200078ec0ff */
[----:B------:R-:W-:Y:S01]  /*0740*/  BSSY.RECONVERGENT B0, `(.L_x_10) ;  /* 0x0000023000007945 */ /* 0x000fe20003800200 */
[----:B------:R-:W-:Y:S02]  /*0750*/  IMAD.MOV.U32 R3, RZ, RZ, RZ ;  /* 0x000000ffff037224 */ /* 0x000fe400078e00ff */
[----:B------:R-:W-:-:S07]  /*0760*/  ISETP.NE.AND P0, PT, R12, RZ, PT ;  /* 0x000000ff0c00720c */ /* 0x000fce0003f05270 */
[----:B------:R-:W-:Y:S06]  /*0770*/  @!P1 BRA `(.L_x_11) ;  /* 0x00000000007c9947 */ /* 0x000fec0003800000 */
[----:B------:R-:W1:Y:S01]  /*0780*/  LDC.64 R4, c[0x0][0x380] ;  /* 0x0000e000ff047b82 */ /* 0x000e620000000a00 */
[----:B------:R-:W-:Y:S01]  /*0790*/  LOP3.LUT R3, R8, 0x7ffffff8, RZ, 0xc0, !PT ;  /* 0x7ffffff808037812 */ /* 0x000fe200078ec0ff */
[----:B------:R-:W-:-:S07]  /*07a0*/  IMAD.MOV.U32 R9, RZ, RZ, RZ ;  /* 0x000000ffff097224 */ /* 0x000fce00078e00ff */
.L_x_12:
[C---:B------:R-:W-:Y:S02]  /*07b0*/  IMAD.IADD R11, R9.reuse, 0x1, R2 ;  /* 0x00000001090b7824 */ /* 0x040fe400078e0202 */
[----:B------:R-:W-:Y:S02]  /*07c0*/  VIADD R9, R9, 0x8 ;  /* 0x0000000809097836 */ /* 0x000fe40000000000 */
[C---:B------:R-:W-:Y:S01]  /*07d0*/  VIADD R6, R11.reuse, 0x1 ;  /* 0x000000010b067836 */ /* 0x040fe20000000000 */
[C---:B0-----:R-:W-:Y:S01]  /*07e0*/  ISETP.GE.AND P6, PT, R11.reuse, UR4, PT ;  /* 0x000000040b007c0c */ /* 0x041fe2000bfc6270 */
[C---:B------:R-:W-:Y:S02]  /*07f0*/  VIADD R7, R11.reuse, 0x2 ;  /* 0x000000020b077836 */ /* 0x040fe40000000000 */
[C---:B------:R-:W-:Y:S01]  /*0800*/  VIADD R10, R11.reuse, 0x4 ;  /* 0x000000040b0a7836 */ /* 0x040fe20000000000 */
[----:B------:R-:W-:Y:S01]  /*0810*/  ISETP.GE.AND P1, PT, R6, UR4, PT ;  /* 0x0000000406007c0c */ /* 0x000fe2000bf26270 */
[----:B------:R-:W-:Y:S01]  /*0820*/  VIADD R6, R11, 0x3 ;  /* 0x000000030b067836 */ /* 0x000fe20000000000 */
[----:B------:R-:W-:Y:S01]  /*0830*/  ISETP.GE.AND P2, PT, R7, UR4, PT ;  /* 0x0000000407007c0c */ /* 0x000fe2000bf46270 */
[C---:B------:R-:W-:Y:S01]  /*0840*/  VIADD R13, R11.reuse, 0x5 ;  /* 0x000000050b0d7836 */ /* 0x040fe20000000000 */
[----:B------:R-:W-:Y:S01]  /*0850*/  ISETP.GE.AND P4, PT, R10, UR4, PT ;  /* 0x000000040a007c0c */ /* 0x000fe2000bf86270 */
[C---:B------:R-:W-:Y:S01]  /*0860*/  VIADD R14, R11.reuse, 0x6 ;  /* 0x000000060b0e7836 */ /* 0x040fe20000000000 */
[----:B------:R-:W-:Y:S01]  /*0870*/  ISETP.GE.AND P3, PT, R6, UR4, PT ;  /* 0x0000000406007c0c */ /* 0x000fe2000bf66270 */
[----:B-1----:R-:W-:Y:S01]  /*0880*/  IMAD.WIDE R6, R11, 0x4, R4 ;  /* 0x000000040b067825 */ /* 0x002fe200078e0204 */
[----:B------:R-:W-:-:S03]  /*0890*/  ISETP.GE.AND P5, PT, R13, UR4, PT ;  /* 0x000000040d007c0c */ /* 0x000fc6000bfa6270 */
[----:B------:R-:W-:Y:S01]  /*08a0*/  VIADD R10, R11, 0x7 ;  /* 0x000000070b0a7836 */ /* 0x000fe20000000000 */
[----:B------:R2:W-:Y:S01]  /*08b0*/  @!P6 STG.E desc[UR6][R6.64], R0 ;  /* 0x000000000600e986 */ /* 0x0005e2000c101906 */
[----:B------:R-:W-:-:S03]  /*08c0*/  ISETP.GE.AND P6, PT, R14, UR4, PT ;  /* 0x000000040e007c0c */ /* 0x000fc6000bfc6270 */
[----:B------:R2:W-:Y:S01]  /*08d0*/  @!P1 STG.E desc[UR6][R6.64+0x4], R0 ;  /* 0x0000040006009986 */ /* 0x0005e2000c101906 */
[----:B------:R-:W-:-:S03]  /*08e0*/  ISETP.GE.AND P1, PT, R10, UR4, PT ;  /* 0x000000040a007c0c */ /* 0x000fc6000bf26270 */
[----:B------:R2:W-:Y:S04]  /*08f0*/  @!P2 STG.E desc[UR6][R6.64+0x8], R0 ;  /* 0x000008000600a986 */ /* 0x0005e8000c101906 */
[----:B------:R2:W-:Y:S04]  /*0900*/  @!P3 STG.E desc[UR6][R6.64+0xc], R0 ;  /* 0x00000c000600b986 */ /* 0x0005e8000c101906 */
[----:B------:R2:W-:Y:S04]  /*0910*/  @!P4 STG.E desc[UR6][R6.64+0x10], R0 ;  /* 0x000010000600c986 */ /* 0x0005e8000c101906 */
[----:B------:R2:W-:Y:S04]  /*0920*/  @!P5 STG.E desc[UR6][R6.64+0x14], R0 ;  /* 0x000014000600d986 */ /* 0x0005e8000c101906 */
[----:B------:R2:W-:Y:S04]  /*0930*/  @!P6 STG.E desc[UR6][R6.64+0x18], R0 ;  /* 0x000018000600e986 */ /* 0x0005e8000c101906 */
[----:B------:R2:W-:Y:S01]  /*0940*/  @!P1 STG.E desc[UR6][R6.64+0x1c], R0 ;  /* 0x00001c0006009986 */ /* 0x0005e2000c101906 */
[----:B------:R-:W-:-:S13]  /*0950*/  ISETP.NE.AND P1, PT, R9, R3, PT ;  /* 0x000000030900720c */ /* 0x000fda0003f25270 */
[----:B--2---:R-:W-:Y:S05]  /*0960*/  @P1 BRA `(.L_x_12) ;  /* 0xfffffffc00901947 */ /* 0x004fea000383ffff */
.L_x_11:
[----:B0-----:R-:W-:Y:S05]  /*0970*/  BSYNC.RECONVERGENT B0 ;  /* 0x0000000000007941 */ /* 0x001fea0003800200 */
.L_x_10:
[----:B------:R-:W-:Y:S05]  /*0980*/  @!P0 EXIT ;  /* 0x000000000000894d */ /* 0x000fea0003800000 */
[----:B------:R-:W-:Y:S01]  /*0990*/  ISETP.GE.U32.AND P0, PT, R12, 0x4, PT ;  /* 0x000000040c00780c */ /* 0x000fe20003f06070 */
[----:B------:R-:W-:Y:S01]  /*09a0*/  BSSY.RECONVERGENT B0, `(.L_x_13) ;  /* 0x0000014000007945 */ /* 0x000fe20003800200 */
[----:B------:R-:W-:-:S04]  /*09b0*/  LOP3.LUT R6, R8, 0x3, RZ, 0xc0, !PT ;  /* 0x0000000308067812 */ /* 0x000fc800078ec0ff */
[----:B------:R-:W-:-:S07]  /*09c0*/  ISETP.NE.AND P4, PT, R6, RZ, PT ;  /* 0x000000ff0600720c */ /* 0x000fce0003f85270 */
[----:B------:R-:W-:Y:S06]  /*09d0*/  @!P0 BRA `(.L_x_14) ;  /* 0x0000000000408947 */ /* 0x000fec0003800000 */
[----:B------:R-:W0:Y:S01]  /*09e0*/  LDCU UR4, c[0x0][0x388] ;  /* 0x00007100ff0477ac */ /* 0x000e220008000800 */
[----:B------:R-:W1:Y:S01]  /*09f0*/  LDC.64 R4, c[0x0][0x380] ;  /* 0x0000e000ff047b82 */ /* 0x000e620000000a00 */
[C---:B------:R-:W-:Y:S02]  /*0a00*/  IMAD.IADD R7, R3.reuse, 0x1, R2 ;  /* 0x0000000103077824 */ /* 0x040fe400078e0202 */
[----:B------:R-:W-:Y:S02]  /*0a10*/  VIADD R3, R3, 0x4 ;  /* 0x0000000403037836 */ /* 0x000fe40000000000 */
[C---:B------:R-:W-:Y:S02]  /*0a20*/  VIADD R9, R7.reuse, 0x1 ;  /* 0x0000000107097836 */ /* 0x040fe40000000000 */
[C---:B------:R-:W-:Y:S02]  /*0a30*/  VIADD R10, R7.reuse, 0x2 ;  /* 0x00000002070a7836 */ /* 0x040fe40000000000 */
[C---:B------:R-:W-:Y:S01]  /*0a40*/  VIADD R11, R7.reuse, 0x3 ;  /* 0x00000003070b7836 */ /* 0x040fe20000000000 */
[----:B0-----:R-:W-:-:S02]  /*0a50*/  ISETP.GE.AND P0, PT, R7, UR4, PT ;  /* 0x0000000407007c0c */ /* 0x001fc4000bf06270 */
[----:B------:R-:W-:Y:S02]  /*0a60*/  ISETP.GE.AND P1, PT, R9, UR4, PT ;  /* 0x0000000409007c0c */ /* 0x000fe4000bf26270 */
[----:B------:R-:W-:Y:S02]  /*0a70*/  ISETP.GE.AND P2, PT, R10, UR4, PT ;  /* 0x000000040a007c0c */ /* 0x000fe4000bf46270 */
[----:B------:R-:W-:Y:S01]  /*0a80*/  ISETP.GE.AND P3, PT, R11, UR4, PT ;  /* 0x000000040b007c0c */ /* 0x000fe2000bf66270 */
[----:B-1----:R-:W-:-:S06]  /*0a90*/  IMAD.WIDE R4, R7, 0x4, R4 ;  /* 0x0000000407047825 */ /* 0x002fcc00078e0204 */
[----:B------:R0:W-:Y:S04]  /*0aa0*/  @!P0 STG.E desc[UR6][R4.64], R0 ;  /* 0x0000000004008986 */ /* 0x0001e8000c101906 */
[----:B------:R0:W-:Y:S04]  /*0ab0*/  @!P1 STG.E desc[UR6][R4.64+0x4], R0 ;  /* 0x0000040004009986 */ /* 0x0001e8000c101906 */
[----:B------:R0:W-:Y:S04]  /*0ac0*/  @!P2 STG.E desc[UR6][R4.64+0x8], R0 ;  /* 0x000008000400a986 */ /* 0x0001e8000c101906 */
[----:B------:R0:W-:Y:S02]  /*0ad0*/  @!P3 STG.E desc[UR6][R4.64+0xc], R0 ;  /* 0x00000c000400b986 */ /* 0x0001e4000c101906 */
.L_x_14:
[----:B------:R-:W-:Y:S05]  /*0ae0*/  BSYNC.RECONVERGENT B0 ;  /* 0x0000000000007941 */ /* 0x000fea0003800200 */
.L_x_13:
[----:B------:R-:W-:Y:S05]  /*0af0*/  @!P4 EXIT ;  /* 0x000000000000c94d */ /* 0x000fea0003800000 */
[----:B------:R-:W-:Y:S01]  /*0b00*/  ISETP.NE.AND P0, PT, R6, 0x1, PT ;  /* 0x000000010600780c */ /* 0x000fe20003f05270 */
[----:B------:R-:W-:Y:S01]  /*0b10*/  BSSY.RECONVERGENT B0, `(.L_x_15) ;  /* 0x000000e000007945 */ /* 0x000fe20003800200 */
[----:B------:R-:W-:-:S04]  /*0b20*/  LOP3.LUT R8, R8, 0x1, RZ, 0xc0, !PT ;  /* 0x0000000108087812 */ /* 0x000fc800078ec0ff */
[----:B------:R-:W-:-:S07]  /*0b30*/  ISETP.NE.U32.AND P2, PT, R8, 0x1, PT ;  /* 0x000000010800780c */ /* 0x000fce0003f45070 */
[----:B------:R-:W-:Y:S06]  /*0b40*/  @!P0 BRA `(.L_x_16) ;  /* 0x0000000000288947 */ /* 0x000fec0003800000 */
[----:B------:R-:W1:Y:S01]  /*0b50*/  LDCU UR4, c[0x0][0x388] ;  /* 0x00007100ff0477ac */ /* 0x000e620008000800 */
[----:B0-----:R-:W0:Y:S01]  /*0b60*/  LDC.64 R4, c[0x0][0x380] ;  /* 0x0000e000ff047b82 */ /* 0x001e220000000a00 */
[C---:B------:R-:W-:Y:S02]  /*0b70*/  IMAD.IADD R7, R3.reuse, 0x1, R2 ;  /* 0x0000000103077824 */ /* 0x040fe400078e0202 */
[----:B------:R-:W-:Y:S02]  /*0b80*/  VIADD R3, R3, 0x2 ;  /* 0x0000000203037836 */ /* 0x000fe40000000000 */
[C---:B------:R-:W-:Y:S01]  /*0b90*/  VIADD R6, R7.reuse, 0x1 ;  /* 0x0000000107067836 */ /* 0x040fe20000000000 */
[----:B-1----:R-:W-:-:S04]  /*0ba0*/  ISETP.GE.AND P0, PT, R7, UR4, PT ;  /* 0x0000000407007c0c */ /* 0x002fc8000bf06270 */
[----:B------:R-:W-:Y:S01]  /*0bb0*/  ISETP.GE.AND P1, PT, R6, UR4, PT ;  /* 0x0000000406007c0c */ /* 0x000fe2000bf26270 */
[----:B0-----:R-:W-:-:S08]  /*0bc0*/  IMAD.WIDE R4, R7, 0x4, R4 ;  /* 0x0000000407047825 */ /* 0x001fd000078e0204 */
[----:B------:R1:W-:Y:S04]  /*0bd0*/  @!P0 STG.E desc[UR6][R4.64], R0 ;  /* 0x0000000004008986 */ /* 0x0003e8000c101906 */
[----:B------:R1:W-:Y:S02]  /*0be0*/  @!P1 STG.E desc[UR6][R4.64+0x4], R0 ;  /* 0x0000040004009986 */ /* 0x0003e4000c101906 */
.L_x_16:
[----:B------:R-:W-:Y:S05]  /*0bf0*/  BSYNC.RECONVERGENT B0 ;  /* 0x0000000000007941 */ /* 0x000fea0003800200 */
.L_x_15:
[----:B------:R-:W-:Y:S05]  /*0c00*/  @P2 EXIT ;  /* 0x000000000000294d */ /* 0x000fea0003800000 */
[----:B------:R-:W2:Y:S01]  /*0c10*/  LDCU UR4, c[0x0][0x388] ;  /* 0x00007100ff0477ac */ /* 0x000ea20008000800 */
[----:B01----:R-:W-:-:S05]  /*0c20*/  IMAD.IADD R5, R3, 0x1, R2 ;  /* 0x0000000103057824 */ /* 0x003fca00078e0202 */
[----:B--2---:R-:W-:-:S13]  /*0c30*/  ISETP.GE.AND P0, PT, R5, UR4, PT ;  /* 0x0000000405007c0c */ /* 0x004fda000bf06270 */
[----:B------:R-:W-:Y:S05]  /*0c40*/  @P0 EXIT ;  /* 0x000000000000094d */ /* 0x000fea0003800000 */
[----:B------:R-:W0:Y:S02]  /*0c50*/  LDC.64 R2, c[0x0][0x380] ;  /* 0x0000e000ff027b82 */ /* 0x000e240000000a00 */
[----:B0-----:R-:W-:-:S05]  /*0c60*/  IMAD.WIDE R2, R5, 0x4, R2 ;  /* 0x0000000405027825 */ /* 0x001fca00078e0202 */
[----:B------:R-:W-:Y:S01]  /*0c70*/  STG.E desc[UR6][R2.64], R0 ;  /* 0x0000000002007986 */ /* 0x000fe2000c101906 */
[----:B------:R-:W-:Y:S05]  /*0c80*/  EXIT ;  /* 0x000000000000794d */ /* 0x000fea0003800000 */
.L_x_17:
[----:B------:R-:W-:-:S00]  /*0c90*/  BRA `(.L_x_17) ;  /* 0xfffffffc00fc7947 */ /* 0x000fc0000383ffff */
[----:B------:R-:W-:-:S00]  /*0ca0*/  NOP ;  /* 0x0000000000007918 */ /* 0x000fc00000000000 */
        /* <DEDUP_REMOVED lines=13> */
.L_x_19:


//--------------------- .text._Z9countKeysPiiiS_  --------------------------
	.section	.text._Z9countKeysPiiiS_,"ax",@progbits
	.align	128
        .global         _Z9countKeysPiiiS_
        .type           _Z9countKeysPiiiS_,@function
        .size           _Z9countKeysPiiiS_,(.L_x_20 - _Z9countKeysPiiiS_)
        .other          _Z9countKeysPiiiS_,@"STO_CUDA_ENTRY STV_DEFAULT"
_Z9countKeysPiiiS_:
.text._Z9countKeysPiiiS_:
        /* <DEDUP_REMOVED lines=8> */
[----:B------:R-:W0:Y:S01]  /*0080*/  LDC.64 R2, c[0x0][0x380] ;  /* 0x0000e000ff027b82 */ /* 0x000e220000000a00 */
[----:B------:R-:W1:Y:S01]  /*0090*/  LDCU.64 UR4, c[0x0][0x358] ;  /* 0x00006b00ff0477ac */ /* 0x000e620008000a00 */
[----:B0-----:R-:W-:-:S06]  /*00a0*/  IMAD.WIDE R2, R5, 0x4, R2 ;  /* 0x0000000405027825 */ /* 0x001fcc00078e0202 */
[----:B------:R-:W0:Y:S01]  /*00b0*/  LDC.64 R4, c[0x0][0x390] ;  /* 0x0000e400ff047b82 */ /* 0x000e220000000a00 */
[----:B-1----:R-:W0:Y:S01]  /*00c0*/  LDG.E R3, desc[UR4][R2.64] ;  /* 0x0000000402037981 */ /* 0x002e22000c1e1900 */
[----:B------:R-:W-:Y:S02]  /*00d0*/  HFMA2 R7, -RZ, RZ, 0, 5.9604644775390625e-08 ;  /* 0x00000001ff077431 */ /* 0x000fe400000001ff */
[----:B0-----:R-:W-:-:S05]  /*00e0*/  IMAD.WIDE R4, R3, 0x4, R4 ;  /* 0x0000000403047825 */ /* 0x001fca00078e0204 */
[----:B------:R-:W-:Y:S01]  /*00f0*/  REDG.E.ADD.STRONG.GPU desc[UR4][R4.64], R7 ;  /* 0x000000070400798e */ /* 0x000fe2000c12e104 */
[----:B------:R-:W-:Y:S05]  /*0100*/  EXIT ;  /* 0x000000000000794d */ /* 0x000fea0003800000 */
.L_x_18:
        /* <DEDUP_REMOVED lines=15> */
.L_x_20:


//--------------------- .nv.shared.reserved.0     --------------------------
	.section	.nv.shared.reserved.0,"aw",@nobits
	.weak		__nv_reservedSMEM_offset_0_alias
	.size		__nv_reservedSMEM_offset_0_alias, 0, 64
	.other		__nv_reservedSMEM_offset_0_alias,@"STO_CUDA_RESERVED_SHARED STV_DEFAULT"
__nv_reservedSMEM_offset_0_alias:
	.zero		0
	.zero		64


//--------------------- .nv.constant0._Z16reconstructArrayPiiiS_ --------------------------
	.section	.nv.constant0._Z16reconstructArrayPiiiS_,"a",@progbits
	.sectionflags	@""
	.align	4
.nv.constant0._Z16reconstructArrayPiiiS_:
	.zero		920


//--------------------- .nv.constant0._Z9countKeysPiiiS_ --------------------------
	.section	.nv.constant0._Z9countKeysPiiiS_,"a",@progbits
	.sectionflags	@""
	.align	4
.nv.constant0._Z9countKeysPiiiS_:
	.zero		920


//--------------------- SYMBOLS --------------------------

	.type		.nv.reservedSmem.offset0,@object
	.size		.nv.reservedSmem.offset0,0x4
